//
// Generated by NVIDIA NVVM Compiler
//
// Compiler Build ID: CL-36424714
// Cuda compilation tools, release 13.0, V13.0.88
// Based on NVVM 20.0.0
//

.version 9.0
.target sm_100
.address_size 64

	// .globl	_Z3addPKdS0_Pdi

.visible .entry _Z3addPKdS0_Pdi(
	.param .u64 .ptr .align 1 _Z3addPKdS0_Pdi_param_0,
	.param .u64 .ptr .align 1 _Z3addPKdS0_Pdi_param_1,
	.param .u64 .ptr .align 1 _Z3addPKdS0_Pdi_param_2,
	.param .u32 _Z3addPKdS0_Pdi_param_3
)
{
	.reg .pred 	%p<2>;
	.reg .b32 	%r<6>;
	.reg .b64 	%rd<11>;
	.reg .b64 	%fd<7>;

	ld.param.u64 	%rd4, [_Z3addPKdS0_Pdi_param_0];
	ld.param.u64 	%rd5, [_Z3addPKdS0_Pdi_param_1];
	ld.param.u64 	%rd6, [_Z3addPKdS0_Pdi_param_2];
	ld.param.u32 	%r1, [_Z3addPKdS0_Pdi_param_3];
	cvta.to.global.u64 	%rd7, %rd6;
	cvta.to.global.u64 	%rd8, %rd5;
	cvta.to.global.u64 	%rd9, %rd4;
	mov.u32 	%r2, %ntid.x;
	mov.u32 	%r3, %ctaid.x;
	mov.u32 	%r4, %tid.x;
	mad.lo.s32 	%r5, %r2, %r3, %r4;
	mul.wide.s32 	%rd10, %r5, 8;
	add.s64 	%rd1, %rd9, %rd10;
	ld.global.f64 	%fd1, [%rd1];
	add.s64 	%rd2, %rd8, %rd10;
	ld.global.f64 	%fd2, [%rd2];
	add.f64 	%fd3, %fd1, %fd2;
	add.s64 	%rd3, %rd7, %rd10;
	st.global.f64 	[%rd3], %fd3;
	setp.gt.s32 	%p1, %r5, %r1;
	@%p1 bra 	$L__BB0_2;
	ld.global.f64 	%fd4, [%rd1];
	ld.global.f64 	%fd5, [%rd2];
	add.f64 	%fd6, %fd4, %fd5;
	st.global.f64 	[%rd3], %fd6;
$L__BB0_2:
	ret;

}


// ===== COMPILED SASS (sm_100) =====

	.target	sm_100

	.elftype	@"ET_EXEC"


//--------------------- .note.nv.tkinfo           --------------------------
	.section	.note.nv.tkinfo,"",@"SHT_NOTE"
	.sectionflags	@"SHF_NOTE_NV_TKINFO"
	.tkinfo
        /*0018*/ 	.word	0x00000002
        /*0030*/ 	.string	""
        /*0030*/ 	.string	"ptxas"
        /*0030*/ 	.string	"Cuda compilation tools, release 13.0, V13.0.88"
        /*0030*/ 	.string	"Build cuda_13.0.r13.0/compiler.36424714_0"
        /*0030*/ 	.string	"-arch sm_100 -m 64 "



//--------------------- .note.nv.cuinfo           --------------------------
	.section	.note.nv.cuinfo,"",@"SHT_NOTE"
	.sectionflags	@"SHF_NOTE_NV_CUINFO"
        /*0018*/ 	.short	0x0002
        /*001a*/ 	.short	0x0064
        /*001c*/ 	.short	0x0082
	.zero		2


//--------------------- .nv.info                  --------------------------
	.section	.nv.info,"",@"SHT_CUDA_INFO"
	.align	4


	//----- nvinfo : EIATTR_REGCOUNT
	.align		4
        /*0000*/ 	.byte	0x04, 0x2f
        /*0002*/ 	.short	(.L_1 - .L_0)
	.align		4
.L_0:
        /*0004*/ 	.word	index@(_Z3addPKdS0_Pdi)
        /*0008*/ 	.word	0x00000010


	//----- nvinfo : EIATTR_FRAME_SIZE
	.align		4
.L_1:
        /*000c*/ 	.byte	0x04, 0x11
        /*000e*/ 	.short	(.L_3 - .L_2)
	.align		4
.L_2:
        /*0010*/ 	.word	index@(_Z3addPKdS0_Pdi)
        /*0014*/ 	.word	0x00000000


	//----- nvinfo : EIATTR_MIN_STACK_SIZE
	.align		4
.L_3:
        /*0018*/ 	.byte	0x04, 0x12
        /*001a*/ 	.short	(.L_5 - .L_4)
	.align		4
.L_4:
        /*001c*/ 	.word	index@(_Z3addPKdS0_Pdi)
        /*0020*/ 	.word	0x00000000
.L_5:


//--------------------- .nv.compat                --------------------------
	.section	.nv.compat,"",@"SHT_CUDA_COMPAT_INFO"
	.align	4
        /*0000*/ 	.byte	0x02, 0x09, 0x00, 0x00, 0x02, 0x02, 0x01, 0x00, 0x02, 0x05, 0x05, 0x00, 0x03, 0x07, 0x01, 0x01
        /*0010*/ 	.byte	0x02, 0x03, 0x00, 0x00, 0x02, 0x06, 0x01, 0x00, 0x04, 0x0b, 0x08, 0x00, 0x01, 0x00, 0x00, 0x00
        /*0020*/ 	.byte	0x00, 0x00, 0x00, 0x00


//--------------------- .nv.info._Z3addPKdS0_Pdi  --------------------------
	.section	.nv.info._Z3addPKdS0_Pdi,"",@"SHT_CUDA_INFO"
	.sectionflags	@""
	.align	4


	//----- nvinfo : EIATTR_CUDA_API_VERSION
	.align		4
        /*0000*/ 	.byte	0x04, 0x37
        /*0002*/ 	.short	(.L_7 - .L_6)
.L_6:
        /*0004*/ 	.word	0x00000082


	//----- nvinfo : EIATTR_KPARAM_INFO
	.align		4
.L_7:
        /*0008*/ 	.byte	0x04, 0x17
        /*000a*/ 	.short	(.L_9 - .L_8)
.L_8:
        /*000c*/ 	.word	0x00000000
        /*0010*/ 	.short	0x0003
        /*0012*/ 	.short	0x0018
        /*0014*/ 	.byte	0x00, 0xf0, 0x11, 0x00


	//----- nvinfo : EIATTR_KPARAM_INFO
	.align		4
.L_9:
        /*0018*/ 	.byte	0x04, 0x17
        /*001a*/ 	.short	(.L_11 - .L_10)
.L_10:
        /*001c*/ 	.word	0x00000000
        /*0020*/ 	.short	0x0002
        /*0022*/ 	.short	0x0010
        /*0024*/ 	.byte	0x00, 0xf5, 0x21, 0x00


	//----- nvinfo : EIATTR_KPARAM_INFO
	.align		4
.L_11:
        /*0028*/ 	.byte	0x04, 0x17
        /*002a*/ 	.short	(.L_13 - .L_12)
.L_12:
        /*002c*/ 	.word	0x00000000
        /*0030*/ 	.short	0x0001
        /*0032*/ 	.short	0x0008
        /*0034*/ 	.byte	0x00, 0xf5, 0x21, 0x00


	//----- nvinfo : EIATTR_KPARAM_INFO
	.align		4
.L_13:
        /*0038*/ 	.byte	0x04, 0x17
        /*003a*/ 	.short	(.L_15 - .L_14)
.L_14:
        /*003c*/ 	.word	0x00000000
        /*0040*/ 	.short	0x0000
        /*0042*/ 	.short	0x0000
        /*0044*/ 	.byte	0x00, 0xf5, 0x21, 0x00


	//----- nvinfo : EIATTR_SPARSE_MMA_MASK
	.align		4
.L_15:
        /*0048*/ 	.byte	0x03, 0x50
        /*004a*/ 	.short	0x0000


	//----- nvinfo : EIATTR_MAXREG_COUNT
	.align		4
        /*004c*/ 	.byte	0x03, 0x1b
        /*004e*/ 	.short	0x00ff


	//----- nvinfo : EIATTR_MERCURY_ISA_VERSION
	.align		4
        /*0050*/ 	.byte	0x03, 0x5f
        /*0052*/ 	.short	0x0101


	//----- nvinfo : EIATTR_VRC_CTA_INIT_COUNT
	.align		4
        /*0054*/ 	.byte	0x02, 0x4a
	.zero		1
	.zero		1


	//----- nvinfo : EIATTR_EXIT_INSTR_OFFSETS
	.align		4
        /*0058*/ 	.byte	0x04, 0x1c
        /*005a*/ 	.short	(.L_17 - .L_16)


	//   ....[0]....
.L_16:
        /*005c*/ 	.word	0x00000120


	//   ....[1]....
        /*0060*/ 	.word	0x00000170


	//----- nvinfo : EIATTR_CBANK_PARAM_SIZE
	.align		4
.L_17:
        /*0064*/ 	.byte	0x03, 0x19
        /*0066*/ 	.short	0x001c


	//----- nvinfo : EIATTR_PARAM_CBANK
	.align		4
        /*0068*/ 	.byte	0x04, 0x0a
        /*006a*/ 	.short	(.L_19 - .L_18)
	.align		4
.L_18:
        /*006c*/ 	.word	index@(.nv.constant0._Z3addPKdS0_Pdi)
        /*0070*/ 	.short	0x0380
        /*0072*/ 	.short	0x001c


	//----- nvinfo : EIATTR_SW_WAR
	.align		4
.L_19:
        /*0074*/ 	.byte	0x04, 0x36
        /*0076*/ 	.short	(.L_21 - .L_20)
.L_20:
        /*0078*/ 	.word	0x00000008
.L_21:


//--------------------- .nv.callgraph             --------------------------
	.section	.nv.callgraph,"",@"SHT_CUDA_CALLGRAPH"
	.align	4
	.sectionentsize	8
	.align		4
        /*0000*/ 	.word	0x00000000
	.align		4
        /*0004*/ 	.word	0xffffffff
	.align		4
        /*0008*/ 	.word	0x00000000
	.align		4
        /*000c*/ 	.word	0xfffffffe
	.align		4
        /*0010*/ 	.word	0x00000000
	.align		4
        /*0014*/ 	.word	0xfffffffd
	.align		4
        /*0018*/ 	.word	0x00000000
	.align		4
        /*001c*/ 	.word	0xfffffffc


//--------------------- .text._Z3addPKdS0_Pdi     --------------------------
	.section	.text._Z3addPKdS0_Pdi,"ax",@progbits
	.align	128
        .global         _Z3addPKdS0_Pdi
        .type           _Z3addPKdS0_Pdi,@function
        .size           _Z3addPKdS0_Pdi,(.L_x_1 - _Z3addPKdS0_Pdi)
        .other          _Z3addPKdS0_Pdi,@"STO_CUDA_ENTRY STV_DEFAULT"
_Z3addPKdS0_Pdi:
.text._Z3addPKdS0_Pdi:
[----:B------:R-:W-:Y:S01]  /*0000*/  LDC R1, c[0x0][0x37c] ;  /* 0x0000df00ff017b82 */ /* 0x000fe20000000800 */
[----:B------:R-:W0:Y:S07]  /*0010*/  S2R R13, SR_CTAID.X ;  /* 0x00000000000d7919 */ /* 0x000e2e0000002500 */
[----:B------:R-:W1:Y:S01]  /*0020*/  LDC.64 R2, c[0x0][0x380] ;  /* 0x0000e000ff027b82 */ /* 0x000e620000000a00 */
[----:B------:R-:W0:Y:S01]  /*0030*/  LDCU UR6, c[0x0][0x360] ;  /* 0x00006c00ff0677ac */ /* 0x000e220008000800 */
[----:B------:R-:W0:Y:S01]  /*0040*/  S2R R0, SR_TID.X ;  /* 0x0000000000007919 */ /* 0x000e220000002100 */
[----:B------:R-:W2:Y:S05]  /*0050*/  LDCU.64 UR4, c[0x0][0x358] ;  /* 0x00006b00ff0477ac */ /* 0x000eaa0008000a00 */
[----:B------:R-:W3:Y:S08]  /*0060*/  LDC.64 R6, c[0x0][0x388] ;  /* 0x0000e200ff067b82 */ /* 0x000ef00000000a00 */
[----:B------:R-:W4:Y:S01]  /*0070*/  LDC.64 R10, c[0x0][0x390] ;  /* 0x0000e400ff0a7b82 */ /* 0x000f220000000a00 */
[----:B0-----:R-:W-:Y:S01]  /*0080*/  IMAD R13, R13, UR6, R0 ;  /* 0x000000060d0d7c24 */ /* 0x001fe2000f8e0200 */
[----:B------:R-:W0:Y:S03]  /*0090*/  LDCU UR6, c[0x0][0x398] ;  /* 0x00007300ff0677ac */ /* 0x000e260008000800 */
[----:B-1----:R-:W-:-:S04]  /*00a0*/  IMAD.WIDE R2, R13, 0x8, R2 ;  /* 0x000000080d027825 */ /* 0x002fc800078e0202 */
[C---:B---3--:R-:W-:Y:S01]  /*00b0*/  IMAD.WIDE R6, R13.reuse, 0x8, R6 ;  /* 0x000000080d067825 */ /* 0x048fe200078e0206 */
[----:B--2---:R-:W2:Y:S04]  /*00c0*/  LDG.E.64 R4, desc[UR4][R2.64] ;  /* 0x0000000402047981 */ /* 0x004ea8000c1e1b00 */
[----:B------:R-:W2:Y:S01]  /*00d0*/  LDG.E.64 R8, desc[UR4][R6.64] ;  /* 0x0000000406087981 */ /* 0x000ea2000c1e1b00 */
[C---:B0-----:R-:W-:Y:S01]  /*00e0*/  ISETP.GT.AND P0, PT, R13.reuse, UR6, PT ;  /* 0x000000060d007c0c */ /* 0x041fe2000bf04270 */
[----:B--2---:R-:W-:Y:S01]  /*00f0*/  DADD R4, R4, R8 ;  /* 0x0000000004047229 */ /* 0x004fe20000000008 */
[----:B----4-:R-:W-:-:S06]  /*0100*/  IMAD.WIDE R8, R13, 0x8, R10 ;  /* 0x000000080d087825 */ /* 0x010fcc00078e020a */
[----:B------:R0:W-:Y:S05]  /*0110*/  STG.E.64 desc[UR4][R8.64], R4 ;  /* 0x0000000408007986 */ /* 0x0001ea000c101b04 */
[----:B------:R-:W-:Y:S05]  /*0120*/  @P0 EXIT ;  /* 0x000000000000094d */ /* 0x000fea0003800000 */
[----:B------:R-:W0:Y:S04]  /*0130*/  LDG.E.64 R2, desc[UR4][R2.64] ;  /* 0x0000000402027981 */ /* 0x000e28000c1e1b00 */
[----:B------:R-:W0:Y:S02]  /*0140*/  LDG.E.64 R6, desc[UR4][R6.64] ;  /* 0x0000000406067981 */ /* 0x000e24000c1e1b00 */
[----:B0-----:R-:W-:-:S07]  /*0150*/  DADD R4, R2, R6 ;  /* 0x0000000002047229 */ /* 0x001fce0000000006 */
[----:B------:R-:W-:Y:S01]  /*0160*/  STG.E.64 desc[UR4][R8.64], R4 ;  /* 0x0000000408007986 */ /* 0x000fe2000c101b04 */
[----:B------:R-:W-:Y:S05]  /*0170*/  EXIT ;  /* 0x000000000000794d */ /* 0x000fea0003800000 */
.L_x_0:
[----:B------:R-:W-:-:S00]  /*0180*/  BRA `(.L_x_0) ;  /* 0xfffffffc00fc7947 */ /* 0x000fc0000383ffff */
[----:B------:R-:W-:-:S00]  /*0190*/  NOP ;  /* 0x0000000000007918 */ /* 0x000fc00000000000 */
        /* <DEDUP_REMOVED lines=14> */
.L_x_1:


//--------------------- .nv.shared.reserved.0     --------------------------
	.section	.nv.shared.reserved.0,"aw",@nobits
	.weak		__nv_reservedSMEM_offset_0_alias
	.size		__nv_reservedSMEM_offset_0_alias, 0, 64
	.other		__nv_reservedSMEM_offset_0_alias,@"STO_CUDA_RESERVED_SHARED STV_DEFAULT"
__nv_reservedSMEM_offset_0_alias:
	.zero		0
	.zero		64


//--------------------- .nv.constant0._Z3addPKdS0_Pdi --------------------------
	.section	.nv.constant0._Z3addPKdS0_Pdi,"a",@progbits
	.sectionflags	@""
	.align	4
.nv.constant0._Z3addPKdS0_Pdi:
	.zero		924


//--------------------- SYMBOLS --------------------------

	.type		.nv.reservedSmem.offset0,@object
	.size		.nv.reservedSmem.offset0,0x4
